//
// Generated by NVIDIA NVVM Compiler
//
// Compiler Build ID: CL-36424714
// Cuda compilation tools, release 13.0, V13.0.88
// Based on NVVM 20.0.0
//

.version 9.0
.target sm_100
.address_size 64

	// .globl	_Z30scalarProductKernel_intrinsicsPK7__half2S1_Pfm
// _ZZ30scalarProductKernel_intrinsicsPK7__half2S1_PfmE7shArray has been demoted
// _ZZ26scalarProductKernel_nativePK7__half2S1_PfmE7shArray has been demoted

.visible .entry _Z30scalarProductKernel_intrinsicsPK7__half2S1_Pfm(
	.param .u64 .ptr .align 1 _Z30scalarProductKernel_intrinsicsPK7__half2S1_Pfm_param_0,
	.param .u64 .ptr .align 1 _Z30scalarProductKernel_intrinsicsPK7__half2S1_Pfm_param_1,
	.param .u64 .ptr .align 1 _Z30scalarProductKernel_intrinsicsPK7__half2S1_Pfm_param_2,
	.param .u64 _Z30scalarProductKernel_intrinsicsPK7__half2S1_Pfm_param_3
)
{
	.reg .pred 	%p<11>;
	.reg .b32 	%r<48>;
	.reg .b32 	%f<5>;
	.reg .b64 	%rd<17>;
	// demoted variable
	.shared .align 4 .b8 _ZZ30scalarProductKernel_intrinsicsPK7__half2S1_PfmE7shArray[512];
	ld.param.u64 	%rd6, [_Z30scalarProductKernel_intrinsicsPK7__half2S1_Pfm_param_0];
	ld.param.u64 	%rd7, [_Z30scalarProductKernel_intrinsicsPK7__half2S1_Pfm_param_1];
	ld.param.u64 	%rd8, [_Z30scalarProductKernel_intrinsicsPK7__half2S1_Pfm_param_2];
	ld.param.u64 	%rd9, [_Z30scalarProductKernel_intrinsicsPK7__half2S1_Pfm_param_3];
	mov.u32 	%r1, %ntid.x;
	mov.f32 	%f1, 0f00000000;
	// begin inline asm
	{.reg .f16 low;
  cvt.rn.f16.f32 low, %f1;
  mov.b32 %r47, {low,low};}

	// end inline asm
	mov.u32 	%r3, %tid.x;
	add.s32 	%r14, %r3, %r1;
	mov.u32 	%r4, %ctaid.x;
	add.s32 	%r45, %r14, %r4;
	cvt.s64.s32 	%rd16, %r45;
	setp.le.u64 	%p1, %rd9, %rd16;
	@%p1 bra 	$L__BB0_3;
	mov.u32 	%r15, %nctaid.x;
	mul.lo.s32 	%r6, %r15, %r1;
	cvta.to.global.u64 	%rd2, %rd6;
	cvta.to.global.u64 	%rd3, %rd7;
$L__BB0_2:
	shl.b64 	%rd10, %rd16, 2;
	add.s64 	%rd11, %rd2, %rd10;
	ld.global.u32 	%r17, [%rd11];
	add.s64 	%rd12, %rd3, %rd10;
	ld.global.u32 	%r18, [%rd12];
	// begin inline asm
	{fma.rn.f16x2 %r47,%r17,%r18,%r47;
}
	// end inline asm
	add.s32 	%r45, %r45, %r6;
	cvt.s64.s32 	%rd16, %r45;
	setp.gt.u64 	%p2, %rd9, %rd16;
	@%p2 bra 	$L__BB0_2;
$L__BB0_3:
	shl.b32 	%r20, %r3, 2;
	mov.u32 	%r21, _ZZ30scalarProductKernel_intrinsicsPK7__half2S1_PfmE7shArray;
	add.s32 	%r12, %r21, %r20;
	st.shared.u32 	[%r12], %r47;
	bar.sync 	0;
	setp.gt.u32 	%p3, %r3, 63;
	@%p3 bra 	$L__BB0_5;
	ld.shared.u32 	%r23, [%r12];
	ld.shared.u32 	%r24, [%r12+256];
	// begin inline asm
	{add.f16x2 %r22,%r23,%r24;
}
	// end inline asm
	st.shared.u32 	[%r12], %r22;
$L__BB0_5:
	bar.sync 	0;
	setp.gt.u32 	%p4, %r3, 31;
	@%p4 bra 	$L__BB0_7;
	ld.shared.u32 	%r26, [%r12];
	ld.shared.u32 	%r27, [%r12+128];
	// begin inline asm
	{add.f16x2 %r25,%r26,%r27;
}
	// end inline asm
	st.shared.u32 	[%r12], %r25;
$L__BB0_7:
	bar.sync 	0;
	setp.gt.u32 	%p5, %r3, 15;
	@%p5 bra 	$L__BB0_9;
	ld.shared.u32 	%r29, [%r12];
	ld.shared.u32 	%r30, [%r12+64];
	// begin inline asm
	{add.f16x2 %r28,%r29,%r30;
}
	// end inline asm
	st.shared.u32 	[%r12], %r28;
$L__BB0_9:
	bar.sync 	0;
	setp.gt.u32 	%p6, %r3, 7;
	@%p6 bra 	$L__BB0_11;
	ld.shared.u32 	%r32, [%r12];
	ld.shared.u32 	%r33, [%r12+32];
	// begin inline asm
	{add.f16x2 %r31,%r32,%r33;
}
	// end inline asm
	st.shared.u32 	[%r12], %r31;
$L__BB0_11:
	bar.sync 	0;
	setp.gt.u32 	%p7, %r3, 3;
	@%p7 bra 	$L__BB0_13;
	ld.shared.u32 	%r35, [%r12];
	ld.shared.u32 	%r36, [%r12+16];
	// begin inline asm
	{add.f16x2 %r34,%r35,%r36;
}
	// end inline asm
	st.shared.u32 	[%r12], %r34;
$L__BB0_13:
	bar.sync 	0;
	setp.gt.u32 	%p8, %r3, 1;
	@%p8 bra 	$L__BB0_15;
	ld.shared.u32 	%r38, [%r12];
	ld.shared.u32 	%r39, [%r12+8];
	// begin inline asm
	{add.f16x2 %r37,%r38,%r39;
}
	// end inline asm
	st.shared.u32 	[%r12], %r37;
$L__BB0_15:
	bar.sync 	0;
	setp.ne.s32 	%p9, %r3, 0;
	@%p9 bra 	$L__BB0_17;
	ld.shared.u32 	%r41, [_ZZ30scalarProductKernel_intrinsicsPK7__half2S1_PfmE7shArray];
	ld.shared.u32 	%r42, [_ZZ30scalarProductKernel_intrinsicsPK7__half2S1_PfmE7shArray+4];
	// begin inline asm
	{add.f16x2 %r40,%r41,%r42;
}
	// end inline asm
	st.shared.u32 	[_ZZ30scalarProductKernel_intrinsicsPK7__half2S1_PfmE7shArray], %r40;
$L__BB0_17:
	setp.ne.s32 	%p10, %r3, 0;
	bar.sync 	0;
	@%p10 bra 	$L__BB0_19;
	ld.shared.u32 	%r43, [_ZZ30scalarProductKernel_intrinsicsPK7__half2S1_PfmE7shArray];
	// begin inline asm
	{.reg .f16 low,high;
  mov.b32 {low,high},%r43;
  cvt.f32.f16 %f2, low;}

	// end inline asm
	// begin inline asm
	{.reg .f16 low,high;
  mov.b32 {low,high},%r43;
  cvt.f32.f16 %f3, high;}

	// end inline asm
	add.f32 	%f4, %f2, %f3;
	cvta.to.global.u64 	%rd13, %rd8;
	mul.wide.u32 	%rd14, %r4, 4;
	add.s64 	%rd15, %rd13, %rd14;
	st.global.f32 	[%rd15], %f4;
$L__BB0_19:
	ret;

}
	// .globl	_Z26scalarProductKernel_nativePK7__half2S1_Pfm
.visible .entry _Z26scalarProductKernel_nativePK7__half2S1_Pfm(
	.param .u64 .ptr .align 1 _Z26scalarProductKernel_nativePK7__half2S1_Pfm_param_0,
	.param .u64 .ptr .align 1 _Z26scalarProductKernel_nativePK7__half2S1_Pfm_param_1,
	.param .u64 .ptr .align 1 _Z26scalarProductKernel_nativePK7__half2S1_Pfm_param_2,
	.param .u64 _Z26scalarProductKernel_nativePK7__half2S1_Pfm_param_3
)
{
	.reg .pred 	%p<11>;
	.reg .b16 	%rs<15>;
	.reg .b32 	%r<43>;
	.reg .b32 	%f<5>;
	.reg .b64 	%rd<17>;
	// demoted variable
	.shared .align 4 .b8 _ZZ26scalarProductKernel_nativePK7__half2S1_PfmE7shArray[512];
	ld.param.u64 	%rd6, [_Z26scalarProductKernel_nativePK7__half2S1_Pfm_param_0];
	ld.param.u64 	%rd7, [_Z26scalarProductKernel_nativePK7__half2S1_Pfm_param_1];
	ld.param.u64 	%rd8, [_Z26scalarProductKernel_nativePK7__half2S1_Pfm_param_2];
	ld.param.u64 	%rd9, [_Z26scalarProductKernel_nativePK7__half2S1_Pfm_param_3];
	mov.u32 	%r1, %ntid.x;
	mov.f32 	%f1, 0f00000000;
	// begin inline asm
	{  cvt.rn.f16.f32 %rs13, %f1;}

	// end inline asm
	mov.u32 	%r2, %tid.x;
	add.s32 	%r9, %r2, %r1;
	mov.u32 	%r3, %ctaid.x;
	add.s32 	%r42, %r9, %r3;
	cvt.s64.s32 	%rd16, %r42;
	setp.le.u64 	%p1, %rd9, %rd16;
	mov.u16 	%rs14, %rs13;
	@%p1 bra 	$L__BB1_3;
	mov.u32 	%r10, %nctaid.x;
	mul.lo.s32 	%r5, %r10, %r1;
	cvta.to.global.u64 	%rd2, %rd6;
	cvta.to.global.u64 	%rd3, %rd7;
	mov.u16 	%rs14, %rs13;
$L__BB1_2:
	shl.b64 	%rd10, %rd16, 2;
	add.s64 	%rd11, %rd2, %rd10;
	add.s64 	%rd12, %rd3, %rd10;
	ld.global.u32 	%r12, [%rd11];
	ld.global.u32 	%r13, [%rd12];
	// begin inline asm
	{mul.f16x2 %r11,%r12,%r13;
}
	// end inline asm
	mov.b32 	%r16, {%rs13, %rs14};
	// begin inline asm
	{add.f16x2 %r14,%r11,%r16;
}
	// end inline asm
	mov.b32 	{%rs13, %rs14}, %r14;
	add.s32 	%r42, %r42, %r5;
	cvt.s64.s32 	%rd16, %r42;
	setp.gt.u64 	%p2, %rd9, %rd16;
	@%p2 bra 	$L__BB1_2;
$L__BB1_3:
	shl.b32 	%r17, %r2, 2;
	mov.u32 	%r18, _ZZ26scalarProductKernel_nativePK7__half2S1_PfmE7shArray;
	add.s32 	%r8, %r18, %r17;
	mov.b32 	%r19, {%rs13, %rs14};
	st.shared.u32 	[%r8], %r19;
	bar.sync 	0;
	setp.gt.u32 	%p3, %r2, 63;
	@%p3 bra 	$L__BB1_5;
	ld.shared.u32 	%r21, [%r8];
	ld.shared.u32 	%r22, [%r8+256];
	// begin inline asm
	{add.f16x2 %r20,%r21,%r22;
}
	// end inline asm
	st.shared.u32 	[%r8], %r20;
$L__BB1_5:
	bar.sync 	0;
	setp.gt.u32 	%p4, %r2, 31;
	@%p4 bra 	$L__BB1_7;
	ld.shared.u32 	%r24, [%r8];
	ld.shared.u32 	%r25, [%r8+128];
	// begin inline asm
	{add.f16x2 %r23,%r24,%r25;
}
	// end inline asm
	st.shared.u32 	[%r8], %r23;
$L__BB1_7:
	bar.sync 	0;
	setp.gt.u32 	%p5, %r2, 15;
	@%p5 bra 	$L__BB1_9;
	ld.shared.u32 	%r27, [%r8];
	ld.shared.u32 	%r28, [%r8+64];
	// begin inline asm
	{add.f16x2 %r26,%r27,%r28;
}
	// end inline asm
	st.shared.u32 	[%r8], %r26;
$L__BB1_9:
	bar.sync 	0;
	setp.gt.u32 	%p6, %r2, 7;
	@%p6 bra 	$L__BB1_11;
	ld.shared.u32 	%r30, [%r8];
	ld.shared.u32 	%r31, [%r8+32];
	// begin inline asm
	{add.f16x2 %r29,%r30,%r31;
}
	// end inline asm
	st.shared.u32 	[%r8], %r29;
$L__BB1_11:
	bar.sync 	0;
	setp.gt.u32 	%p7, %r2, 3;
	@%p7 bra 	$L__BB1_13;
	ld.shared.u32 	%r33, [%r8];
	ld.shared.u32 	%r34, [%r8+16];
	// begin inline asm
	{add.f16x2 %r32,%r33,%r34;
}
	// end inline asm
	st.shared.u32 	[%r8], %r32;
$L__BB1_13:
	bar.sync 	0;
	setp.gt.u32 	%p8, %r2, 1;
	@%p8 bra 	$L__BB1_15;
	ld.shared.u32 	%r36, [%r8];
	ld.shared.u32 	%r37, [%r8+8];
	// begin inline asm
	{add.f16x2 %r35,%r36,%r37;
}
	// end inline asm
	st.shared.u32 	[%r8], %r35;
$L__BB1_15:
	bar.sync 	0;
	setp.ne.s32 	%p9, %r2, 0;
	@%p9 bra 	$L__BB1_17;
	ld.shared.u32 	%r39, [_ZZ26scalarProductKernel_nativePK7__half2S1_PfmE7shArray];
	ld.shared.u32 	%r40, [_ZZ26scalarProductKernel_nativePK7__half2S1_PfmE7shArray+4];
	// begin inline asm
	{add.f16x2 %r38,%r39,%r40;
}
	// end inline asm
	st.shared.u32 	[_ZZ26scalarProductKernel_nativePK7__half2S1_PfmE7shArray], %r38;
$L__BB1_17:
	setp.ne.s32 	%p10, %r2, 0;
	bar.sync 	0;
	@%p10 bra 	$L__BB1_19;
	ld.shared.u32 	%r41, [_ZZ26scalarProductKernel_nativePK7__half2S1_PfmE7shArray];
	mov.b32 	{%rs10, %rs9}, %r41;
	// begin inline asm
	{  cvt.f32.f16 %f2, %rs9;}

	// end inline asm
	// begin inline asm
	{  cvt.f32.f16 %f3, %rs10;}

	// end inline asm
	add.f32 	%f4, %f2, %f3;
	cvta.to.global.u64 	%rd13, %rd8;
	mul.wide.u32 	%rd14, %r3, 4;
	add.s64 	%rd15, %rd13, %rd14;
	st.global.f32 	[%rd15], %f4;
$L__BB1_19:
	ret;

}


// ===== COMPILED SASS (sm_100) =====

	.target	sm_100

	.elftype	@"ET_EXEC"


//--------------------- .note.nv.tkinfo           --------------------------
	.section	.note.nv.tkinfo,"",@"SHT_NOTE"
	.sectionflags	@"SHF_NOTE_NV_TKINFO"
	.tkinfo
        /*0018*/ 	.word	0x00000002
        /*0030*/ 	.string	""
        /*0030*/ 	.string	"ptxas"
        /*0030*/ 	.string	"Cuda compilation tools, release 13.0, V13.0.88"
        /*0030*/ 	.string	"Build cuda_13.0.r13.0/compiler.36424714_0"
        /*0030*/ 	.string	"-arch sm_100 -m 64 "



//--------------------- .note.nv.cuinfo           --------------------------
	.section	.note.nv.cuinfo,"",@"SHT_NOTE"
	.sectionflags	@"SHF_NOTE_NV_CUINFO"
        /*0018*/ 	.short	0x0002
        /*001a*/ 	.short	0x0064
        /*001c*/ 	.short	0x0082
	.zero		2


//--------------------- .nv.info                  --------------------------
	.section	.nv.info,"",@"SHT_CUDA_INFO"
	.align	4


	//----- nvinfo : EIATTR_REGCOUNT
	.align		4
        /*0000*/ 	.byte	0x04, 0x2f
        /*0002*/ 	.short	(.L_1 - .L_0)
	.align		4
.L_0:
        /*0004*/ 	.word	index@(_Z30scalarProductKernel_intrinsicsPK7__half2S1_Pfm)
        /*0008*/ 	.word	0x0000000e


	//----- nvinfo : EIATTR_FRAME_SIZE
	.align		4
.L_1:
        /*000c*/ 	.byte	0x04, 0x11
        /*000e*/ 	.short	(.L_3 - .L_2)
	.align		4
.L_2:
        /*0010*/ 	.word	index@(_Z30scalarProductKernel_intrinsicsPK7__half2S1_Pfm)
        /*0014*/ 	.word	0x00000000


	//----- nvinfo : EIATTR_REGCOUNT
	.align		4
.L_3:
        /*0018*/ 	.byte	0x04, 0x2f
        /*001a*/ 	.short	(.L_5 - .L_4)
	.align		4
.L_4:
        /*001c*/ 	.word	index@(_Z26scalarProductKernel_nativePK7__half2S1_Pfm)
        /*0020*/ 	.word	0x0000000e


	//----- nvinfo : EIATTR_FRAME_SIZE
	.align		4
.L_5:
        /*0024*/ 	.byte	0x04, 0x11
        /*0026*/ 	.short	(.L_7 - .L_6)
	.align		4
.L_6:
        /*0028*/ 	.word	index@(_Z26scalarProductKernel_nativePK7__half2S1_Pfm)
        /*002c*/ 	.word	0x00000000


	//----- nvinfo : EIATTR_MIN_STACK_SIZE
	.align		4
.L_7:
        /*0030*/ 	.byte	0x04, 0x12
        /*0032*/ 	.short	(.L_9 - .L_8)
	.align		4
.L_8:
        /*0034*/ 	.word	index@(_Z26scalarProductKernel_nativePK7__half2S1_Pfm)
        /*0038*/ 	.word	0x00000000


	//----- nvinfo : EIATTR_MIN_STACK_SIZE
	.align		4
.L_9:
        /*003c*/ 	.byte	0x04, 0x12
        /*003e*/ 	.short	(.L_11 - .L_10)
	.align		4
.L_10:
        /*0040*/ 	.word	index@(_Z30scalarProductKernel_intrinsicsPK7__half2S1_Pfm)
        /*0044*/ 	.word	0x00000000
.L_11:


//--------------------- .nv.compat                --------------------------
	.section	.nv.compat,"",@"SHT_CUDA_COMPAT_INFO"
	.align	4
        /*0000*/ 	.byte	0x02, 0x09, 0x00, 0x00, 0x02, 0x02, 0x01, 0x00, 0x02, 0x05, 0x05, 0x00, 0x03, 0x07, 0x01, 0x01
        /*0010*/ 	.byte	0x02, 0x03, 0x00, 0x00, 0x02, 0x06, 0x01, 0x00, 0x04, 0x0b, 0x08, 0x00, 0x09, 0x00, 0x00, 0x00
        /*0020*/ 	.byte	0x00, 0x00, 0x00, 0x00


//--------------------- .nv.info._Z26scalarProductKernel_nativePK7__half2S1_Pfm --------------------------
	.section	.nv.info._Z26scalarProductKernel_nativePK7__half2S1_Pfm,"",@"SHT_CUDA_INFO"
	.sectionflags	@""
	.align	4


	//----- nvinfo : EIATTR_CUDA_API_VERSION
	.align		4
        /*0000*/ 	.byte	0x04, 0x37
        /*0002*/ 	.short	(.L_13 - .L_12)
.L_12:
        /*0004*/ 	.word	0x00000082


	//----- nvinfo : EIATTR_KPARAM_INFO
	.align		4
.L_13:
        /*0008*/ 	.byte	0x04, 0x17
        /*000a*/ 	.short	(.L_15 - .L_14)
.L_14:
        /*000c*/ 	.word	0x00000000
        /*0010*/ 	.short	0x0003
        /*0012*/ 	.short	0x0018
        /*0014*/ 	.byte	0x00, 0xf0, 0x21, 0x00


	//----- nvinfo : EIATTR_KPARAM_INFO
	.align		4
.L_15:
        /*0018*/ 	.byte	0x04, 0x17
        /*001a*/ 	.short	(.L_17 - .L_16)
.L_16:
        /*001c*/ 	.word	0x00000000
        /*0020*/ 	.short	0x0002
        /*0022*/ 	.short	0x0010
        /*0024*/ 	.byte	0x00, 0xf5, 0x21, 0x00


	//----- nvinfo : EIATTR_KPARAM_INFO
	.align		4
.L_17:
        /*0028*/ 	.byte	0x04, 0x17
        /*002a*/ 	.short	(.L_19 - .L_18)
.L_18:
        /*002c*/ 	.word	0x00000000
        /*0030*/ 	.short	0x0001
        /*0032*/ 	.short	0x0008
        /*0034*/ 	.byte	0x00, 0xf5, 0x21, 0x00


	//----- nvinfo : EIATTR_KPARAM_INFO
	.align		4
.L_19:
        /*0038*/ 	.byte	0x04, 0x17
        /*003a*/ 	.short	(.L_21 - .L_20)
.L_20:
        /*003c*/ 	.word	0x00000000
        /*0040*/ 	.short	0x0000
        /*0042*/ 	.short	0x0000
        /*0044*/ 	.byte	0x00, 0xf5, 0x21, 0x00


	//----- nvinfo : EIATTR_SPARSE_MMA_MASK
	.align		4
.L_21:
        /*0048*/ 	.byte	0x03, 0x50
        /*004a*/ 	.short	0x0000


	//----- nvinfo : EIATTR_MAXREG_COUNT
	.align		4
        /*004c*/ 	.byte	0x03, 0x1b
        /*004e*/ 	.short	0x00ff


	//----- nvinfo : EIATTR_NUM_BARRIERS
	.align		4
        /*0050*/ 	.byte	0x02, 0x4c
        /*0052*/ 	.byte	0x01
	.zero		1


	//----- nvinfo : EIATTR_MERCURY_ISA_VERSION
	.align		4
        /*0054*/ 	.byte	0x03, 0x5f
        /*0056*/ 	.short	0x0101


	//----- nvinfo : EIATTR_VRC_CTA_INIT_COUNT
	.align		4
        /*0058*/ 	.byte	0x02, 0x4a
	.zero		1
	.zero		1


	//----- nvinfo : EIATTR_EXIT_INSTR_OFFSETS
	.align		4
        /*005c*/ 	.byte	0x04, 0x1c
        /*005e*/ 	.short	(.L_23 - .L_22)


	//   ....[0]....
.L_22:
        /*0060*/ 	.word	0x00000520


	//   ....[1]....
        /*0064*/ 	.word	0x000005a0


	//----- nvinfo : EIATTR_CRS_STACK_SIZE
	.align		4
.L_23:
        /*0068*/ 	.byte	0x04, 0x1e
        /*006a*/ 	.short	(.L_25 - .L_24)
.L_24:
        /*006c*/ 	.word	0x00000000


	//----- nvinfo : EIATTR_CBANK_PARAM_SIZE
	.align		4
.L_25:
        /*0070*/ 	.byte	0x03, 0x19
        /*0072*/ 	.short	0x0020


	//----- nvinfo : EIATTR_PARAM_CBANK
	.align		4
        /*0074*/ 	.byte	0x04, 0x0a
        /*0076*/ 	.short	(.L_27 - .L_26)
	.align		4
.L_26:
        /*0078*/ 	.word	index@(.nv.constant0._Z26scalarProductKernel_nativePK7__half2S1_Pfm)
        /*007c*/ 	.short	0x0380
        /*007e*/ 	.short	0x0020


	//----- nvinfo : EIATTR_SW_WAR
	.align		4
.L_27:
        /*0080*/ 	.byte	0x04, 0x36
        /*0082*/ 	.short	(.L_29 - .L_28)
.L_28:
        /*0084*/ 	.word	0x00000008
.L_29:


//--------------------- .nv.info._Z30scalarProductKernel_intrinsicsPK7__half2S1_Pfm --------------------------
	.section	.nv.info._Z30scalarProductKernel_intrinsicsPK7__half2S1_Pfm,"",@"SHT_CUDA_INFO"
	.sectionflags	@""
	.align	4


	//----- nvinfo : EIATTR_CUDA_API_VERSION
	.align		4
        /*0000*/ 	.byte	0x04, 0x37
        /*0002*/ 	.short	(.L_31 - .L_30)
.L_30:
        /*0004*/ 	.word	0x00000082


	//----- nvinfo : EIATTR_KPARAM_INFO
	.align		4
.L_31:
        /*0008*/ 	.byte	0x04, 0x17
        /*000a*/ 	.short	(.L_33 - .L_32)
.L_32:
        /*000c*/ 	.word	0x00000000
        /*0010*/ 	.short	0x0003
        /*0012*/ 	.short	0x0018
        /*0014*/ 	.byte	0x00, 0xf0, 0x21, 0x00


	//----- nvinfo : EIATTR_KPARAM_INFO
	.align		4
.L_33:
        /*0018*/ 	.byte	0x04, 0x17
        /*001a*/ 	.short	(.L_35 - .L_34)
.L_34:
        /*001c*/ 	.word	0x00000000
        /*0020*/ 	.short	0x0002
        /*0022*/ 	.short	0x0010
        /*0024*/ 	.byte	0x00, 0xf5, 0x21, 0x00


	//----- nvinfo : EIATTR_KPARAM_INFO
	.align		4
.L_35:
        /*0028*/ 	.byte	0x04, 0x17
        /*002a*/ 	.short	(.L_37 - .L_36)
.L_36:
        /*002c*/ 	.word	0x00000000
        /*0030*/ 	.short	0x0001
        /*0032*/ 	.short	0x0008
        /*0034*/ 	.byte	0x00, 0xf5, 0x21, 0x00


	//----- nvinfo : EIATTR_KPARAM_INFO
	.align		4
.L_37:
        /*0038*/ 	.byte	0x04, 0x17
        /*003a*/ 	.short	(.L_39 - .L_38)
.L_38:
        /*003c*/ 	.word	0x00000000
        /*0040*/ 	.short	0x0000
        /*0042*/ 	.short	0x0000
        /*0044*/ 	.byte	0x00, 0xf5, 0x21, 0x00


	//----- nvinfo : EIATTR_SPARSE_MMA_MASK
	.align		4
.L_39:
        /*0048*/ 	.byte	0x03, 0x50
        /*004a*/ 	.short	0x0000


	//----- nvinfo : EIATTR_MAXREG_COUNT
	.align		4
        /*004c*/ 	.byte	0x03, 0x1b
        /*004e*/ 	.short	0x00ff


	//----- nvinfo : EIATTR_NUM_BARRIERS
	.align		4
        /*0050*/ 	.byte	0x02, 0x4c
        /*0052*/ 	.byte	0x01
	.zero		1


	//----- nvinfo : EIATTR_MERCURY_ISA_VERSION
	.align		4
        /*0054*/ 	.byte	0x03, 0x5f
        /*0056*/ 	.short	0x0101


	//----- nvinfo : EIATTR_VRC_CTA_INIT_COUNT
	.align		4
        /*0058*/ 	.byte	0x02, 0x4a
	.zero		1
	.zero		1


	//----- nvinfo : EIATTR_EXIT_INSTR_OFFSETS
	.align		4
        /*005c*/ 	.byte	0x04, 0x1c
        /*005e*/ 	.short	(.L_41 - .L_40)


	//   ....[0]....
.L_40:
        /*0060*/ 	.word	0x00000510


	//   ....[1]....
        /*0064*/ 	.word	0x00000590


	//----- nvinfo : EIATTR_CRS_STACK_SIZE
	.align		4
.L_41:
        /*0068*/ 	.byte	0x04, 0x1e
        /*006a*/ 	.short	(.L_43 - .L_42)
.L_42:
        /*006c*/ 	.word	0x00000000


	//----- nvinfo : EIATTR_CBANK_PARAM_SIZE
	.align		4
.L_43:
        /*0070*/ 	.byte	0x03, 0x19
        /*0072*/ 	.short	0x0020


	//----- nvinfo : EIATTR_PARAM_CBANK
	.align		4
        /*0074*/ 	.byte	0x04, 0x0a
        /*0076*/ 	.short	(.L_45 - .L_44)
	.align		4
.L_44:
        /*0078*/ 	.word	index@(.nv.constant0._Z30scalarProductKernel_intrinsicsPK7__half2S1_Pfm)
        /*007c*/ 	.short	0x0380
        /*007e*/ 	.short	0x0020


	//----- nvinfo : EIATTR_SW_WAR
	.align		4
.L_45:
        /*0080*/ 	.byte	0x04, 0x36
        /*0082*/ 	.short	(.L_47 - .L_46)
.L_46:
        /*0084*/ 	.word	0x00000008
.L_47:


//--------------------- .nv.callgraph             --------------------------
	.section	.nv.callgraph,"",@"SHT_CUDA_CALLGRAPH"
	.align	4
	.sectionentsize	8
	.align		4
        /*0000*/ 	.word	0x00000000
	.align		4
        /*0004*/ 	.word	0xffffffff
	.align		4
        /*0008*/ 	.word	0x00000000
	.align		4
        /*000c*/ 	.word	0xfffffffe
	.align		4
        /*0010*/ 	.word	0x00000000
	.align		4
        /*0014*/ 	.word	0xfffffffd
	.align		4
        /*0018*/ 	.word	0x00000000
	.align		4
        /*001c*/ 	.word	0xfffffffc


//--------------------- .text._Z26scalarProductKernel_nativePK7__half2S1_Pfm --------------------------
	.section	.text._Z26scalarProductKernel_nativePK7__half2S1_Pfm,"ax",@progbits
	.align	128
        .global         _Z26scalarProductKernel_nativePK7__half2S1_Pfm
        .type           _Z26scalarProductKernel_nativePK7__half2S1_Pfm,@function
        .size           _Z26scalarProductKernel_nativePK7__half2S1_Pfm,(.L_x_8 - _Z26scalarProductKernel_nativePK7__half2S1_Pfm)
        .other          _Z26scalarProductKernel_nativePK7__half2S1_Pfm,@"STO_CUDA_ENTRY STV_DEFAULT"
_Z26scalarProductKernel_nativePK7__half2S1_Pfm:
.text._Z26scalarProductKernel_nativePK7__half2S1_Pfm:
[----:B------:R-:W-:Y:S01]  /*0000*/  LDC R1, c[0x0][0x37c] ;  /* 0x0000df00ff017b82 */ /* 0x000fe20000000800 */
[----:B------:R-:W0:Y:S01]  /*0010*/  S2R R3, SR_TID.X ;  /* 0x0000000000037919 */ /* 0x000e220000002100 */
[----:B------:R-:W0:Y:S01]  /*0020*/  LDCU UR8, c[0x0][0x360] ;  /* 0x00006c00ff0877ac */ /* 0x000e220008000800 */
[----:B------:R-:W-:Y:S01]  /*0030*/  BSSY.RECONVERGENT B0, `(.L_x_0) ;  /* 0x000001f000007945 */ /* 0x000fe20003800200 */
[----:B------:R-:W-:Y:S01]  /*0040*/  PRMT R8, RZ, 0x5410, RZ ;  /* 0x00005410ff087816 */ /* 0x000fe200000000ff */
[----:B------:R-:W0:Y:S01]  /*0050*/  S2R R0, SR_CTAID.X ;  /* 0x0000000000007919 */ /* 0x000e220000002500 */
[----:B------:R-:W1:Y:S01]  /*0060*/  LDCU.64 UR10, c[0x0][0x398] ;  /* 0x00007300ff0a77ac */ /* 0x000e620008000a00 */
[----:B------:R-:W2:Y:S01]  /*0070*/  LDCU.64 UR6, c[0x0][0x358] ;  /* 0x00006b00ff0677ac */ /* 0x000ea20008000a00 */
[----:B------:R-:W3:Y:S01]  /*0080*/  LDCU.128 UR12, c[0x0][0x380] ;  /* 0x00007000ff0c77ac */ /* 0x000ee20008000c00 */
[----:B0-----:R-:W-:-:S04]  /*0090*/  IADD3 R2, PT, PT, R0, UR8, R3 ;  /* 0x0000000800027c10 */ /* 0x001fc8000fffe003 */
[----:B-1----:R-:W-:Y:S02]  /*00a0*/  ISETP.GE.U32.AND P0, PT, R2, UR10, PT ;  /* 0x0000000a02007c0c */ /* 0x002fe4000bf06070 */
[----:B------:R-:W-:-:S04]  /*00b0*/  SHF.R.S32.HI R4, RZ, 0x1f, R2 ;  /* 0x0000001fff047819 */ /* 0x000fc80000011402 */
[----:B------:R-:W-:-:S13]  /*00c0*/  ISETP.GE.U32.AND.EX P0, PT, R4, UR11, PT, P0 ;  /* 0x0000000b04007c0c */ /* 0x000fda000bf06100 */
[----:B--23--:R-:W-:Y:S05]  /*00d0*/  @P0 BRA `(.L_x_1) ;  /* 0x0000000000500947 */ /* 0x00cfea0003800000 */
[----:B------:R-:W0:Y:S01]  /*00e0*/  LDC R9, c[0x0][0x370] ;  /* 0x0000dc00ff097b82 */ /* 0x000e220000000800 */
[----:B------:R-:W-:Y:S01]  /*00f0*/  IMAD.MOV.U32 R11, RZ, RZ, R4 ;  /* 0x000000ffff0b7224 */ /* 0x000fe200078e0004 */
[----:B------:R-:W-:Y:S01]  /*0100*/  PRMT R8, R8, 0x5410, RZ ;  /* 0x0000541008087816 */ /* 0x000fe200000000ff */
[----:B------:R-:W-:Y:S02]  /*0110*/  IMAD.MOV.U32 R10, RZ, RZ, R2 ;  /* 0x000000ffff0a7224 */ /* 0x000fe400078e0002 */
[----:B0-----:R-:W-:-:S07]  /*0120*/  IMAD R9, R9, UR8, RZ ;  /* 0x0000000809097c24 */ /* 0x001fce000f8e02ff */
.L_x_2:
[C---:B------:R-:W-:Y:S01]  /*0130*/  IMAD.SHL.U32 R6, R10.reuse, 0x4, RZ ;  /* 0x000000040a067824 */ /* 0x040fe200078e00ff */
[----:B------:R-:W-:-:S04]  /*0140*/  SHF.L.U64.HI R7, R10, 0x2, R11 ;  /* 0x000000020a077819 */ /* 0x000fc8000001020b */
[C---:B------:R-:W-:Y:S02]  /*0150*/  IADD3 R4, P0, PT, R6.reuse, UR12, RZ ;  /* 0x0000000c06047c10 */ /* 0x040fe4000ff1e0ff */
[----:B------:R-:W-:Y:S02]  /*0160*/  IADD3 R6, P1, PT, R6, UR14, RZ ;  /* 0x0000000e06067c10 */ /* 0x000fe4000ff3e0ff */
[C---:B------:R-:W-:Y:S02]  /*0170*/  IADD3.X R5, PT, PT, R7.reuse, UR13, RZ, P0, !PT ;  /* 0x0000000d07057c10 */ /* 0x040fe400087fe4ff */
[----:B------:R-:W-:-:S03]  /*0180*/  IADD3.X R7, PT, PT, R7, UR15, RZ, P1, !PT ;  /* 0x0000000f07077c10 */ /* 0x000fc60008ffe4ff */
[----:B------:R-:W2:Y:S04]  /*0190*/  LDG.E R4, desc[UR6][R4.64] ;  /* 0x0000000604047981 */ /* 0x000ea8000c1e1900 */
[----:B------:R-:W2:Y:S01]  /*01a0*/  LDG.E R7, desc[UR6][R6.64] ;  /* 0x0000000606077981 */ /* 0x000ea2000c1e1900 */
[----:B------:R-:W-:-:S04]  /*01b0*/  IMAD.IADD R10, R9, 0x1, R2 ;  /* 0x00000001090a7824 */ /* 0x000fc800078e0202 */
[--C-:B------:R-:W-:Y:S01]  /*01c0*/  IMAD.MOV.U32 R2, RZ, RZ, R10.reuse ;  /* 0x000000ffff027224 */ /* 0x100fe200078e000a */
[----:B------:R-:W-:Y:S02]  /*01d0*/  ISETP.GE.U32.AND P0, PT, R10, UR10, PT ;  /* 0x0000000a0a007c0c */ /* 0x000fe4000bf06070 */
[----:B------:R-:W-:-:S04]  /*01e0*/  SHF.R.S32.HI R11, RZ, 0x1f, R10 ;  /* 0x0000001fff0b7819 */ /* 0x000fc8000001140a */
[----:B------:R-:W-:Y:S01]  /*01f0*/  ISETP.GE.U32.AND.EX P0, PT, R11, UR11, PT, P0 ;  /* 0x0000000b0b007c0c */ /* 0x000fe2000bf06100 */
[----:B--2---:R-:W-:-:S12]  /*0200*/  HFMA2 R8, R4, R7, R8 ;  /* 0x0000000704087231 */ /* 0x004fd80000000008 */
[----:B------:R-:W-:Y:S05]  /*0210*/  @!P0 BRA `(.L_x_2) ;  /* 0xfffffffc00c48947 */ /* 0x000fea000383ffff */
.L_x_1:
[----:B------:R-:W-:Y:S05]  /*0220*/  BSYNC.RECONVERGENT B0 ;  /* 0x0000000000007941 */ /* 0x000fea0003800200 */
.L_x_0:
[----:B------:R-:W0:Y:S01]  /*0230*/  S2UR UR5, SR_CgaCtaId ;  /* 0x00000000000579c3 */ /* 0x000e220000008800 */
[----:B------:R-:W-:Y:S01]  /*0240*/  UMOV UR4, 0x400 ;  /* 0x0000040000047882 */ /* 0x000fe20000000000 */
[C---:B------:R-:W-:Y:S02]  /*0250*/  ISETP.GT.U32.AND P1, PT, R3.reuse, 0x3f, PT ;  /* 0x0000003f0300780c */ /* 0x040fe40003f24070 */
[----:B------:R-:W-:Y:S01]  /*0260*/  ISETP.GT.U32.AND P0, PT, R3, 0x1f, PT ;  /* 0x0000001f0300780c */ /* 0x000fe20003f04070 */
[----:B0-----:R-:W-:-:S06]  /*0270*/  ULEA UR4, UR5, UR4, 0x18 ;  /* 0x0000000405047291 */ /* 0x001fcc000f8ec0ff */
[----:B------:R-:W-:-:S05]  /*0280*/  LEA R2, R3, UR4, 0x2 ;  /* 0x0000000403027c11 */ /* 0x000fca000f8e10ff */
[----:B------:R-:W-:Y:S01]  /*0290*/  STS [R2], R8 ;  /* 0x0000000802007388 */ /* 0x000fe20000000800 */
[----:B------:R-:W-:Y:S06]  /*02a0*/  BAR.SYNC.DEFER_BLOCKING 0x0 ;  /* 0x0000000000007b1d */ /* 0x000fec0000010000 */
[----:B------:R-:W-:Y:S04]  /*02b0*/  @!P1 LDS R4, [R2] ;  /* 0x0000000002049984 */ /* 0x000fe80000000800 */
[----:B------:R-:W0:Y:S02]  /*02c0*/  @!P1 LDS R5, [R2+0x100] ;  /* 0x0001000002059984 */ /* 0x000e240000000800 */
[----:B0-----:R-:W-:-:S05]  /*02d0*/  @!P1 HADD2 R5, R4, R5 ;  /* 0x0000000504059230 */ /* 0x001fca0000000000 */
[----:B------:R-:W-:Y:S01]  /*02e0*/  @!P1 STS [R2], R5 ;  /* 0x0000000502009388 */ /* 0x000fe20000000800 */
[----:B------:R-:W-:Y:S01]  /*02f0*/  BAR.SYNC.DEFER_BLOCKING 0x0 ;  /* 0x0000000000007b1d */ /* 0x000fe20000010000 */
[----:B------:R-:W-:-:S05]  /*0300*/  ISETP.GT.U32.AND P1, PT, R3, 0xf, PT ;  /* 0x0000000f0300780c */ /* 0x000fca0003f24070 */
[----:B------:R-:W-:Y:S04]  /*0310*/  @!P0 LDS R4, [R2] ;  /* 0x0000000002048984 */ /* 0x000fe80000000800 */
[----:B------:R-:W0:Y:S02]  /*0320*/  @!P0 LDS R7, [R2+0x80] ;  /* 0x0000800002078984 */ /* 0x000e240000000800 */
[----:B0-----:R-:W-:-:S05]  /*0330*/  @!P0 HFMA2 R7, R4, 1, 1, R7 ;  /* 0x3c003c0004078831 */ /* 0x001fca0000000007 */
[----:B------:R-:W-:Y:S01]  /*0340*/  @!P0 STS [R2], R7 ;  /* 0x0000000702008388 */ /* 0x000fe20000000800 */
[----:B------:R-:W-:Y:S01]  /*0350*/  BAR.SYNC.DEFER_BLOCKING 0x0 ;  /* 0x0000000000007b1d */ /* 0x000fe20000010000 */
[----:B------:R-:W-:-:S05]  /*0360*/  ISETP.GT.U32.AND P0, PT, R3, 0x7, PT ;  /* 0x000000070300780c */ /* 0x000fca0003f04070 */
        /* <DEDUP_REMOVED lines=17> */
[----:B------:R-:W-:-:S05]  /*0480*/  ISETP.NE.AND P1, PT, R3, RZ, PT ;  /* 0x000000ff0300720c */ /* 0x000fca0003f25270 */
[----:B------:R-:W-:Y:S04]  /*0490*/  @!P0 LDS R4, [R2] ;  /* 0x0000000002048984 */ /* 0x000fe80000000800 */
[----:B------:R-:W0:Y:S02]  /*04a0*/  @!P0 LDS R9, [R2+0x8] ;  /* 0x0000080002098984 */ /* 0x000e240000000800 */
[----:B0-----:R-:W-:-:S05]  /*04b0*/  @!P0 HFMA2 R9, R4, 1, 1, R9 ;  /* 0x3c003c0004098831 */ /* 0x001fca0000000009 */
[----:B------:R-:W-:Y:S01]  /*04c0*/  @!P0 STS [R2], R9 ;  /* 0x0000000902008388 */ /* 0x000fe20000000800 */
[----:B------:R-:W-:Y:S06]  /*04d0*/  BAR.SYNC.DEFER_BLOCKING 0x0 ;  /* 0x0000000000007b1d */ /* 0x000fec0000010000 */
[----:B------:R-:W0:Y:S02]  /*04e0*/  @!P1 LDS.64 R4, [UR4] ;  /* 0x00000004ff049984 */ /* 0x000e240008000a00 */
[----:B0-----:R-:W-:-:S05]  /*04f0*/  @!P1 HADD2 R4, R4, R5 ;  /* 0x0000000504049230 */ /* 0x001fca0000000000 */
[----:B------:R0:W-:Y:S01]  /*0500*/  @!P1 STS [UR4], R4 ;  /* 0x00000004ff009988 */ /* 0x0001e20008000804 */
[----:B------:R-:W-:Y:S06]  /*0510*/  BAR.SYNC.DEFER_BLOCKING 0x0 ;  /* 0x0000000000007b1d */ /* 0x000fec0000010000 */
[----:B------:R-:W-:Y:S05]  /*0520*/  @P1 EXIT ;  /* 0x000000000000194d */ /* 0x000fea0003800000 */
[----:B0-----:R-:W0:Y:S01]  /*0530*/  LDS R4, [UR4] ;  /* 0x00000004ff047984 */ /* 0x001e220008000800 */
[----:B------:R-:W1:Y:S02]  /*0540*/  LDC.64 R2, c[0x0][0x390] ;  /* 0x0000e400ff027b82 */ /* 0x000e640000000a00 */
[----:B-1----:R-:W-:-:S04]  /*0550*/  IMAD.WIDE.U32 R2, R0, 0x4, R2 ;  /* 0x0000000400027825 */ /* 0x002fc800078e0002 */
[--C-:B0-----:R-:W-:Y:S02]  /*0560*/  HADD2.F32 R5, -RZ, R4.reuse.H1_H1 ;  /* 0x30000004ff057230 */ /* 0x101fe40000004100 */
[----:B------:R-:W-:-:S05]  /*0570*/  HADD2.F32 R4, -RZ, R4.H0_H0 ;  /* 0x20000004ff047230 */ /* 0x000fca0000004100 */
[----:B------:R-:W-:-:S05]  /*0580*/  FADD R5, R5, R4 ;  /* 0x0000000405057221 */ /* 0x000fca0000000000 */
[----:B------:R-:W-:Y:S01]  /*0590*/  STG.E desc[UR6][R2.64], R5 ;  /* 0x0000000502007986 */ /* 0x000fe2000c101906 */
[----:B------:R-:W-:Y:S05]  /*05a0*/  EXIT ;  /* 0x000000000000794d */ /* 0x000fea0003800000 */
.L_x_3:
[----:B------:R-:W-:-:S00]  /*05b0*/  BRA `(.L_x_3) ;  /* 0xfffffffc00fc7947 */ /* 0x000fc0000383ffff */
[----:B------:R-:W-:-:S00]  /*05c0*/  NOP ;  /* 0x0000000000007918 */ /* 0x000fc00000000000 */
        /* <DEDUP_REMOVED lines=11> */
.L_x_8:


//--------------------- .text._Z30scalarProductKernel_intrinsicsPK7__half2S1_Pfm --------------------------
	.section	.text._Z30scalarProductKernel_intrinsicsPK7__half2S1_Pfm,"ax",@progbits
	.align	128
        .global         _Z30scalarProductKernel_intrinsicsPK7__half2S1_Pfm
        .type           _Z30scalarProductKernel_intrinsicsPK7__half2S1_Pfm,@function
        .size           _Z30scalarProductKernel_intrinsicsPK7__half2S1_Pfm,(.L_x_9 - _Z30scalarProductKernel_intrinsicsPK7__half2S1_Pfm)
        .other          _Z30scalarProductKernel_intrinsicsPK7__half2S1_Pfm,@"STO_CUDA_ENTRY STV_DEFAULT"
_Z30scalarProductKernel_intrinsicsPK7__half2S1_Pfm:
.text._Z30scalarProductKernel_intrinsicsPK7__half2S1_Pfm:
[----:B------:R-:W-:Y:S01]  /*0000*/  LDC R1, c[0x0][0x37c] ;  /* 0x0000df00ff017b82 */ /* 0x000fe20000000800 */
[----:B------:R-:W0:Y:S01]  /*0010*/  S2R R3, SR_TID.X ;  /* 0x0000000000037919 */ /* 0x000e220000002100 */
[----:B------:R-:W0:Y:S01]  /*0020*/  LDCU UR8, c[0x0][0x360] ;  /* 0x00006c00ff0877ac */ /* 0x000e220008000800 */
[----:B------:R-:W-:Y:S01]  /*0030*/  BSSY.RECONVERGENT B0, `(.L_x_4) ;  /* 0x000001e000007945 */ /* 0x000fe20003800200 */
[----:B------:R-:W-:Y:S01]  /*0040*/  IMAD.MOV.U32 R8, RZ, RZ, RZ ;  /* 0x000000ffff087224 */ /* 0x000fe200078e00ff */
        /* <DEDUP_REMOVED lines=10> */
[----:B------:R-:W-:Y:S02]  /*00f0*/  IMAD.MOV.U32 R11, RZ, RZ, R4 ;  /* 0x000000ffff0b7224 */ /* 0x000fe400078e0004 */
[----:B------:R-:W-:Y:S02]  /*0100*/  IMAD.MOV.U32 R10, RZ, RZ, R2 ;  /* 0x000000ffff0a7224 */ /* 0x000fe400078e0002 */
[----:B0-----:R-:W-:-:S07]  /*0110*/  IMAD R9, R9, UR8, RZ ;  /* 0x0000000809097c24 */ /* 0x001fce000f8e02ff */
.L_x_6:
[C---:B------:R-:W-:Y:S01]  /*0120*/  IMAD.SHL.U32 R6, R10.reuse, 0x4, RZ ;  /* 0x000000040a067824 */ /* 0x040fe200078e00ff */
[----:B------:R-:W-:-:S04]  /*0130*/  SHF.L.U64.HI R7, R10, 0x2, R11 ;  /* 0x000000020a077819 */ /* 0x000fc8000001020b */
[C---:B------:R-:W-:Y:S02]  /*0140*/  IADD3 R4, P0, PT, R6.reuse, UR12, RZ ;  /* 0x0000000c06047c10 */ /* 0x040fe4000ff1e0ff */
[----:B------:R-:W-:Y:S02]  /*0150*/  IADD3 R6, P1, PT, R6, UR14, RZ ;  /* 0x0000000e06067c10 */ /* 0x000fe4000ff3e0ff */
[C---:B------:R-:W-:Y:S02]  /*0160*/  IADD3.X R5, PT, PT, R7.reuse, UR13, RZ, P0, !PT ;  /* 0x0000000d07057c10 */ /* 0x040fe400087fe4ff */
[----:B------:R-:W-:-:S04]  /*0170*/  IADD3.X R7, PT, PT, R7, UR15, RZ, P1, !PT ;  /* 0x0000000f07077c10 */ /* 0x000fc80008ffe4ff */
        /* <DEDUP_REMOVED lines=9> */
.L_x_5:
[----:B------:R-:W-:Y:S05]  /*0210*/  BSYNC.RECONVERGENT B0 ;  /* 0x0000000000007941 */ /* 0x000fea0003800200 */
.L_x_4:
        /* <DEDUP_REMOVED lines=48> */
[----:B------:R-:W1:Y:S01]  /*0520*/  LDS R4, [UR4] ;  /* 0x00000004ff047984 */ /* 0x000e620008000800 */
[----:B0-----:R-:W0:Y:S02]  /*0530*/  LDC.64 R2, c[0x0][0x390] ;  /* 0x0000e400ff027b82 */ /* 0x001e240000000a00 */
[----:B0-----:R-:W-:-:S04]  /*0540*/  IMAD.WIDE.U32 R2, R0, 0x4, R2 ;  /* 0x0000000400027825 */ /* 0x001fc800078e0002 */
[--C-:B-1----:R-:W-:Y:S02]  /*0550*/  HADD2.F32 R5, -RZ, R4.reuse.H0_H0 ;  /* 0x20000004ff057230 */ /* 0x102fe40000004100 */
[----:B------:R-:W-:-:S05]  /*0560*/  HADD2.F32 R4, -RZ, R4.H1_H1 ;  /* 0x30000004ff047230 */ /* 0x000fca0000004100 */
[----:B------:R-:W-:-:S05]  /*0570*/  FADD R5, R5, R4 ;  /* 0x0000000405057221 */ /* 0x000fca0000000000 */
[----:B------:R-:W-:Y:S01]  /*0580*/  STG.E desc[UR6][R2.64], R5 ;  /* 0x0000000502007986 */ /* 0x000fe2000c101906 */
[----:B------:R-:W-:Y:S05]  /*0590*/  EXIT ;  /* 0x000000000000794d */ /* 0x000fea0003800000 */
.L_x_7:
        /* <DEDUP_REMOVED lines=14> */
.L_x_9:


//--------------------- .nv.shared._Z26scalarProductKernel_nativePK7__half2S1_Pfm --------------------------
	.section	.nv.shared._Z26scalarProductKernel_nativePK7__half2S1_Pfm,"aw",@nobits
	.sectionflags	@""
	.align	4
.nv.shared._Z26scalarProductKernel_nativePK7__half2S1_Pfm:
	.zero		1536


//--------------------- .nv.shared.reserved.0     --------------------------
	.section	.nv.shared.reserved.0,"aw",@nobits
	.weak		__nv_reservedSMEM_offset_0_alias
	.size		__nv_reservedSMEM_offset_0_alias, 0, 64
	.other		__nv_reservedSMEM_offset_0_alias,@"STO_CUDA_RESERVED_SHARED STV_DEFAULT"
__nv_reservedSMEM_offset_0_alias:
	.zero		0
	.zero		64


//--------------------- .nv.shared._Z30scalarProductKernel_intrinsicsPK7__half2S1_Pfm --------------------------
	.section	.nv.shared._Z30scalarProductKernel_intrinsicsPK7__half2S1_Pfm,"aw",@nobits
	.sectionflags	@""
	.align	4
.nv.shared._Z30scalarProductKernel_intrinsicsPK7__half2S1_Pfm:
	.zero		1536


//--------------------- .nv.constant0._Z26scalarProductKernel_nativePK7__half2S1_Pfm --------------------------
	.section	.nv.constant0._Z26scalarProductKernel_nativePK7__half2S1_Pfm,"a",@progbits
	.sectionflags	@""
	.align	4
.nv.constant0._Z26scalarProductKernel_nativePK7__half2S1_Pfm:
	.zero		928


//--------------------- .nv.constant0._Z30scalarProductKernel_intrinsicsPK7__half2S1_Pfm --------------------------
	.section	.nv.constant0._Z30scalarProductKernel_intrinsicsPK7__half2S1_Pfm,"a",@progbits
	.sectionflags	@""
	.align	4
.nv.constant0._Z30scalarProductKernel_intrinsicsPK7__half2S1_Pfm:
	.zero		928


//--------------------- SYMBOLS --------------------------

	.type		.nv.reservedSmem.offset0,@object
	.size		.nv.reservedSmem.offset0,0x4
	.type		.nv.reservedSmem.cap,@object
	.size		.nv.reservedSmem.cap,0x4
